	.headerflags	@"EF_CUDA_TEXMODE_UNIFIED EF_CUDA_64BIT_ADDRESS EF_CUDA_ACCELERATORS EF_CUDA_SM90 EF_CUDA_VIRTUAL_SM(EF_CUDA_SM90)"
	.elftype	@"ET_EXEC"


//--------------------- .nv.info                  --------------------------
	.section	.nv.info,"",@"SHT_CUDA_INFO"
	.align	4


	//----- nvinfo : EIATTR_REGCOUNT
	.align		4
        /*0000*/ 	.byte	0x04, 0x2f
        /*0002*/ 	.short	(.L_1 - .L_0)
	.align		4
.L_0:
        /*0004*/ 	.word	index@(triton_poi_fused_add_clamp_33)
        /*0008*/ 	.word	0x0000000b


	//----- nvinfo : EIATTR_MIN_STACK_SIZE
	.align		4
.L_1:
        /*000c*/ 	.byte	0x04, 0x12
        /*000e*/ 	.short	(.L_3 - .L_2)
	.align		4
.L_2:
        /*0010*/ 	.word	index@(triton_poi_fused_add_clamp_33)
        /*0014*/ 	.word	0x00000000


	//----- nvinfo : EIATTR_FRAME_SIZE
	.align		4
.L_3:
        /*0018*/ 	.byte	0x04, 0x11
        /*001a*/ 	.short	(.L_5 - .L_4)
	.align		4
.L_4:
        /*001c*/ 	.word	index@(triton_poi_fused_add_clamp_33)
        /*0020*/ 	.word	0x00000000


	//----- nvinfo : EIATTR_MIN_STACK_SIZE
	.align		4
.L_5:
        /*0024*/ 	.byte	0x04, 0x12
        /*0026*/ 	.short	(.L_7 - .L_6)
	.align		4
.L_6:
        /*0028*/ 	.word	index@(triton_poi_fused_add_clamp_33)
        /*002c*/ 	.word	0x00000000
.L_7:


//--------------------- .nv.info.triton_poi_fused_add_clamp_33 --------------------------
	.section	.nv.info.triton_poi_fused_add_clamp_33,"",@"SHT_CUDA_INFO"
	.sectionflags	@""
	.align	4


	//----- nvinfo : EIATTR_CUDA_API_VERSION
	.align		4
        /*0000*/ 	.byte	0x04, 0x37
        /*0002*/ 	.short	(.L_9 - .L_8)
.L_8:
        /*0004*/ 	.word	0x0000007c


	//----- nvinfo : EIATTR_KPARAM_INFO
	.align		4
.L_9:
        /*0008*/ 	.byte	0x04, 0x17
        /*000a*/ 	.short	(.L_11 - .L_10)
.L_10:
        /*000c*/ 	.word	0x00000000
        /*0010*/ 	.short	0x0001
        /*0012*/ 	.short	0x0008
        /*0014*/ 	.byte	0x00, 0xf0, 0x11, 0x00


	//----- nvinfo : EIATTR_KPARAM_INFO
	.align		4
.L_11:
        /*0018*/ 	.byte	0x04, 0x17
        /*001a*/ 	.short	(.L_13 - .L_12)
.L_12:
        /*001c*/ 	.word	0x00000000
        /*0020*/ 	.short	0x0000
        /*0022*/ 	.short	0x0000
        /*0024*/ 	.byte	0x00, 0xf4, 0x21, 0x00


	//----- nvinfo : EIATTR_SPARSE_MMA_MASK
	.align		4
.L_13:
        /*0028*/ 	.byte	0x03, 0x50
        /*002a*/ 	.short	0x0000


	//----- nvinfo : EIATTR_MAXREG_COUNT
	.align		4
        /*002c*/ 	.byte	0x03, 0x1b
        /*002e*/ 	.short	0x00ff


	//----- nvinfo : EIATTR_EXIT_INSTR_OFFSETS
	.align		4
        /*0030*/ 	.byte	0x04, 0x1c
        /*0032*/ 	.short	(.L_15 - .L_14)


	//   ....[0]....
.L_14:
        /*0034*/ 	.word	0x00000180


	//   ....[1]....
        /*0038*/ 	.word	0x000001d0


	//----- nvinfo : EIATTR_REQNTID
	.align		4
.L_15:
        /*003c*/ 	.byte	0x04, 0x10
        /*003e*/ 	.short	(.L_17 - .L_16)
.L_16:
        /*0040*/ 	.word	0x00000020
        /*0044*/ 	.word	0x00000001
        /*0048*/ 	.word	0x00000001


	//----- nvinfo : EIATTR_CBANK_PARAM_SIZE
	.align		4
.L_17:
        /*004c*/ 	.byte	0x03, 0x19
        /*004e*/ 	.short	0x000c


	//----- nvinfo : EIATTR_PARAM_CBANK
	.align		4
        /*0050*/ 	.byte	0x04, 0x0a
        /*0052*/ 	.short	(.L_19 - .L_18)
	.align		4
.L_18:
        /*0054*/ 	.word	index@(.nv.constant0.triton_poi_fused_add_clamp_33)
        /*0058*/ 	.short	0x0210
        /*005a*/ 	.short	0x000c


	//----- nvinfo : EIATTR_SW_WAR
	.align		4
.L_19:
        /*005c*/ 	.byte	0x04, 0x36
        /*005e*/ 	.short	(.L_21 - .L_20)
.L_20:
        /*0060*/ 	.word	0x00000008
.L_21:


//--------------------- .nv.callgraph             --------------------------
	.section	.nv.callgraph,"",@"SHT_CUDA_CALLGRAPH"
	.align	4
	.sectionentsize	8
	.align		4
        /*0000*/ 	.word	0x00000000
	.align		4
        /*0004*/ 	.word	0xffffffff
	.align		4
        /*0008*/ 	.word	0x00000000
	.align		4
        /*000c*/ 	.word	0xfffffffe
	.align		4
        /*0010*/ 	.word	0x00000000
	.align		4
        /*0014*/ 	.word	0xfffffffd
	.align		4
        /*0018*/ 	.word	0x00000000
	.align		4
        /*001c*/ 	.word	0xfffffffc


//--------------------- .text.triton_poi_fused_add_clamp_33 --------------------------
	.section	.text.triton_poi_fused_add_clamp_33,"ax",@progbits
	.align	128
        .global         triton_poi_fused_add_clamp_33
        .type           triton_poi_fused_add_clamp_33,@function
        .size           triton_poi_fused_add_clamp_33,(.L_x_1 - triton_poi_fused_add_clamp_33)
        .other          triton_poi_fused_add_clamp_33,@"STO_CUDA_ENTRY STV_DEFAULT"
triton_poi_fused_add_clamp_33:
.text.triton_poi_fused_add_clamp_33:
[----:B------:R-:W0:Y:S02]  /*0000*/  LDC R1, c[0x0][0x28] ;  /* 0x00000a00ff017b82 */ /* 0x000e240000000800 */
[----:B------:R-:W1:Y:S01]  /*0010*/  S2R R0, SR_TID.X ;  /* 0x0000000000007919 */ /* 0x000e620000002100 */
[----:B------:R-:W2:Y:S01]  /*0020*/  S2R R5, SR_CTAID.X ;  /* 0x0000000000057919 */ /* 0x000ea20000002500 */
[----:B-1----:R-:W-:-:S05]  /*0030*/  IMAD.SHL.U32 R0, R0, 0x2, RZ ;  /* 0x0000000200007824 */ /* 0x002fca00078e00ff */
[----:B------:R-:W-:-:S05]  /*0040*/  LOP3.LUT R0, R0, 0x3e, RZ, 0xc0, !PT ;  /* 0x0000003e00007812 */ /* 0x000fca00078ec0ff */
[----:B--2---:R-:W-:-:S04]  /*0050*/  IMAD R5, R5, 0x40, R0 ;  /* 0x0000004005057824 */ /* 0x004fc800078e0200 */
[C---:B------:R-:W-:Y:S01]  /*0060*/  VIADD R0, R5.reuse, 0x1 ;  /* 0x0000000105007836 */ /* 0x040fe20000000000 */
[----:B------:R-:W-:Y:S02]  /*0070*/  I2FP.F32.S32 R2, R5 ;  /* 0x0000000500027245 */ /* 0x000fe40000201400 */
[----:B------:R-:W-:Y:S02]  /*0080*/  ISETP.GE.AND P0, PT, R5, 0x40, PT ;  /* 0x000000400500780c */ /* 0x000fe40003f06270 */
[----:B------:R-:W-:Y:S01]  /*0090*/  I2FP.F32.S32 R0, R0 ;  /* 0x0000000000007245 */ /* 0x000fe20000201400 */
[----:B------:R-:W-:-:S04]  /*00a0*/  FMUL R2, R2, 0.11111111193895339966 ;  /* 0x3de38e3902027820 */ /* 0x000fc80000400000 */
[----:B------:R-:W-:Y:S01]  /*00b0*/  FMUL R0, R0, 0.11111111193895339966 ;  /* 0x3de38e3900007820 */ /* 0x000fe20000400000 */
[----:B------:R-:W-:Y:S02]  /*00c0*/  FMNMX R4, RZ, R2, !PT ;  /* 0x00000002ff047209 */ /* 0x000fe40007800000 */
[----:B------:R-:W1:Y:S02]  /*00d0*/  LDC.64 R2, c[0x0][0x210] ;  /* 0x00008400ff027b82 */ /* 0x000e640000000a00 */
[----:B------:R-:W-:Y:S02]  /*00e0*/  FMNMX R0, RZ, R0, !PT ;  /* 0x00000000ff007209 */ /* 0x000fe40007800000 */
[----:B------:R-:W2:Y:S08]  /*00f0*/  F2I.TRUNC.NTZ R4, R4 ;  /* 0x0000000400047305 */ /* 0x000eb0000020f100 */
[----:B------:R-:W3:Y:S01]  /*0100*/  F2I.TRUNC.NTZ R0, R0 ;  /* 0x0000000000007305 */ /* 0x000ee2000020f100 */
[----:B--2---:R-:W-:-:S05]  /*0110*/  VIMNMX R6, R4, 0x6, PT ;  /* 0x0000000604067848 */ /* 0x004fca0003fe0100 */
[----:B------:R-:W-:Y:S02]  /*0120*/  VIADD R6, R6, 0x1 ;  /* 0x0000000106067836 */ /* 0x000fe40000000000 */
[----:B-1----:R-:W-:Y:S01]  /*0130*/  IMAD.WIDE R2, R5, 0x8, R2 ;  /* 0x0000000805027825 */ /* 0x002fe200078e0202 */
[----:B---3--:R-:W-:Y:S02]  /*0140*/  VIMNMX R7, R0, 0x6, PT ;  /* 0x0000000600077848 */ /* 0x008fe40003fe0100 */
[----:B------:R-:W-:-:S03]  /*0150*/  SHF.R.S32.HI R5, RZ, 0x1f, R6 ;  /* 0x0000001fff057819 */ /* 0x000fc60000011406 */
[----:B------:R-:W-:-:S05]  /*0160*/  VIADD R8, R7, 0x1 ;  /* 0x0000000107087836 */ /* 0x000fca0000000000 */
[----:B------:R-:W-:Y:S01]  /*0170*/  SHF.R.S32.HI R7, RZ, 0x1f, R8 ;  /* 0x0000001fff077819 */ /* 0x000fe20000011408 */
[----:B------:R-:W-:Y:S06]  /*0180*/  @P0 EXIT ;  /* 0x000000000000094d */ /* 0x000fec0003800000 */
[----:B------:R-:W-:Y:S01]  /*0190*/  IMAD.MOV.U32 R4, RZ, RZ, R6 ;  /* 0x000000ffff047224 */ /* 0x000fe200078e0006 */
[----:B------:R-:W-:Y:S01]  /*01a0*/  ULDC.64 UR4, c[0x0][0x208] ;  /* 0x0000820000047ab9 */ /* 0x000fe20000000a00 */
[----:B------:R-:W-:-:S05]  /*01b0*/  IMAD.MOV.U32 R6, RZ, RZ, R8 ;  /* 0x000000ffff067224 */ /* 0x000fca00078e0008 */
[----:B------:R-:W-:Y:S01]  /*01c0*/  STG.E.128 desc[UR4][R2.64], R4 ;  /* 0x0000000402007986 */ /* 0x000fe2000c101d04 */
[----:B------:R-:W-:Y:S05]  /*01d0*/  EXIT ;  /* 0x000000000000794d */ /* 0x000fea0003800000 */
.L_x_0:
[----:B------:R-:W-:-:S00]  /*01e0*/  BRA `(.L_x_0) ;  /* 0xfffffffc00fc7947 */ /* 0x000fc0000383ffff */
[----:B------:R-:W-:-:S00]  /*01f0*/  NOP ;  /* 0x0000000000007918 */ /* 0x000fc00000000000 */
        /* <DEDUP_REMOVED lines=8> */
.L_x_1:


//--------------------- .nv.constant0.triton_poi_fused_add_clamp_33 --------------------------
	.section	.nv.constant0.triton_poi_fused_add_clamp_33,"a",@progbits
	.sectionflags	@""
	.align	4
.nv.constant0.triton_poi_fused_add_clamp_33:
	.zero		540
